	.headerflags	@"EF_CUDA_TEXMODE_UNIFIED EF_CUDA_64BIT_ADDRESS EF_CUDA_ACCELERATORS EF_CUDA_SM90 EF_CUDA_VIRTUAL_SM(EF_CUDA_SM90)"
	.elftype	@"ET_EXEC"


//--------------------- .nv.info                  --------------------------
	.section	.nv.info,"",@"SHT_CUDA_INFO"
	.align	4


	//----- nvinfo : EIATTR_REGCOUNT
	.align		4
        /*0000*/ 	.byte	0x04, 0x2f
        /*0002*/ 	.short	(.L_3 - .L_2)
	.align		4
.L_2:
        /*0004*/ 	.word	index@(triton_poi_fused__native_batch_norm_legit_no_training_relu_3)
        /*0008*/ 	.word	0x00000020


	//----- nvinfo : EIATTR_MIN_STACK_SIZE
	.align		4
.L_3:
        /*000c*/ 	.byte	0x04, 0x12
        /*000e*/ 	.short	(.L_5 - .L_4)
	.align		4
.L_4:
        /*0010*/ 	.word	index@(triton_poi_fused__native_batch_norm_legit_no_training_relu_3)
        /*0014*/ 	.word	0x00000000


	//----- nvinfo : EIATTR_FRAME_SIZE
	.align		4
.L_5:
        /*0018*/ 	.byte	0x04, 0x11
        /*001a*/ 	.short	(.L_7 - .L_6)
	.align		4
.L_6:
        /*001c*/ 	.word	index@(triton_poi_fused__native_batch_norm_legit_no_training_relu_3)
        /*0020*/ 	.word	0x00000000


	//----- nvinfo : EIATTR_MIN_STACK_SIZE
	.align		4
.L_7:
        /*0024*/ 	.byte	0x04, 0x12
        /*0026*/ 	.short	(.L_9 - .L_8)
	.align		4
.L_8:
        /*0028*/ 	.word	index@(triton_poi_fused__native_batch_norm_legit_no_training_relu_3)
        /*002c*/ 	.word	0x00000000
.L_9:


//--------------------- .nv.info.triton_poi_fused__native_batch_norm_legit_no_training_relu_3 --------------------------
	.section	.nv.info.triton_poi_fused__native_batch_norm_legit_no_training_relu_3,"",@"SHT_CUDA_INFO"
	.sectionflags	@""
	.align	4


	//----- nvinfo : EIATTR_CUDA_API_VERSION
	.align		4
        /*0000*/ 	.byte	0x04, 0x37
        /*0002*/ 	.short	(.L_11 - .L_10)
.L_10:
        /*0004*/ 	.word	0x0000007c


	//----- nvinfo : EIATTR_KPARAM_INFO
	.align		4
.L_11:
        /*0008*/ 	.byte	0x04, 0x17
        /*000a*/ 	.short	(.L_13 - .L_12)
.L_12:
        /*000c*/ 	.word	0x00000000
        /*0010*/ 	.short	0x0006
        /*0012*/ 	.short	0x0030
        /*0014*/ 	.byte	0x00, 0xf0, 0x11, 0x00


	//----- nvinfo : EIATTR_KPARAM_INFO
	.align		4
.L_13:
        /*0018*/ 	.byte	0x04, 0x17
        /*001a*/ 	.short	(.L_15 - .L_14)
.L_14:
        /*001c*/ 	.word	0x00000000
        /*0020*/ 	.short	0x0005
        /*0022*/ 	.short	0x0028
        /*0024*/ 	.byte	0x00, 0xf4, 0x21, 0x00


	//----- nvinfo : EIATTR_KPARAM_INFO
	.align		4
.L_15:
        /*0028*/ 	.byte	0x04, 0x17
        /*002a*/ 	.short	(.L_17 - .L_16)
.L_16:
        /*002c*/ 	.word	0x00000000
        /*0030*/ 	.short	0x0004
        /*0032*/ 	.short	0x0020
        /*0034*/ 	.byte	0x00, 0xf4, 0x21, 0x00


	//----- nvinfo : EIATTR_KPARAM_INFO
	.align		4
.L_17:
        /*0038*/ 	.byte	0x04, 0x17
        /*003a*/ 	.short	(.L_19 - .L_18)
.L_18:
        /*003c*/ 	.word	0x00000000
        /*0040*/ 	.short	0x0003
        /*0042*/ 	.short	0x0018
        /*0044*/ 	.byte	0x00, 0xf4, 0x21, 0x00


	//----- nvinfo : EIATTR_KPARAM_INFO
	.align		4
.L_19:
        /*0048*/ 	.byte	0x04, 0x17
        /*004a*/ 	.short	(.L_21 - .L_20)
.L_20:
        /*004c*/ 	.word	0x00000000
        /*0050*/ 	.short	0x0002
        /*0052*/ 	.short	0x0010
        /*0054*/ 	.byte	0x00, 0xf4, 0x21, 0x00


	//----- nvinfo : EIATTR_KPARAM_INFO
	.align		4
.L_21:
        /*0058*/ 	.byte	0x04, 0x17
        /*005a*/ 	.short	(.L_23 - .L_22)
.L_22:
        /*005c*/ 	.word	0x00000000
        /*0060*/ 	.short	0x0001
        /*0062*/ 	.short	0x0008
        /*0064*/ 	.byte	0x00, 0xf4, 0x21, 0x00


	//----- nvinfo : EIATTR_KPARAM_INFO
	.align		4
.L_23:
        /*0068*/ 	.byte	0x04, 0x17
        /*006a*/ 	.short	(.L_25 - .L_24)
.L_24:
        /*006c*/ 	.word	0x00000000
        /*0070*/ 	.short	0x0000
        /*0072*/ 	.short	0x0000
        /*0074*/ 	.byte	0x00, 0xf4, 0x21, 0x00


	//----- nvinfo : EIATTR_SPARSE_MMA_MASK
	.align		4
.L_25:
        /*0078*/ 	.byte	0x03, 0x50
        /*007a*/ 	.short	0x0000


	//----- nvinfo : EIATTR_MAXREG_COUNT
	.align		4
        /*007c*/ 	.byte	0x03, 0x1b
        /*007e*/ 	.short	0x00ff


	//----- nvinfo : EIATTR_EXIT_INSTR_OFFSETS
	.align		4
        /*0080*/ 	.byte	0x04, 0x1c
        /*0082*/ 	.short	(.L_27 - .L_26)


	//   ....[0]....
.L_26:
        /*0084*/ 	.word	0x00000710


	//----- nvinfo : EIATTR_REQNTID
	.align		4
.L_27:
        /*0088*/ 	.byte	0x04, 0x10
        /*008a*/ 	.short	(.L_29 - .L_28)
.L_28:
        /*008c*/ 	.word	0x00000080
        /*0090*/ 	.word	0x00000001
        /*0094*/ 	.word	0x00000001


	//----- nvinfo : EIATTR_CBANK_PARAM_SIZE
	.align		4
.L_29:
        /*0098*/ 	.byte	0x03, 0x19
        /*009a*/ 	.short	0x0034


	//----- nvinfo : EIATTR_PARAM_CBANK
	.align		4
        /*009c*/ 	.byte	0x04, 0x0a
        /*009e*/ 	.short	(.L_31 - .L_30)
	.align		4
.L_30:
        /*00a0*/ 	.word	index@(.nv.constant0.triton_poi_fused__native_batch_norm_legit_no_training_relu_3)
        /*00a4*/ 	.short	0x0210
        /*00a6*/ 	.short	0x0034


	//----- nvinfo : EIATTR_SW_WAR
	.align		4
.L_31:
        /*00a8*/ 	.byte	0x04, 0x36
        /*00aa*/ 	.short	(.L_33 - .L_32)
.L_32:
        /*00ac*/ 	.word	0x00000008
.L_33:


//--------------------- .nv.callgraph             --------------------------
	.section	.nv.callgraph,"",@"SHT_CUDA_CALLGRAPH"
	.align	4
	.sectionentsize	8
	.align		4
        /*0000*/ 	.word	0x00000000
	.align		4
        /*0004*/ 	.word	0xffffffff
	.align		4
        /*0008*/ 	.word	0x00000000
	.align		4
        /*000c*/ 	.word	0xfffffffe
	.align		4
        /*0010*/ 	.word	0x00000000
	.align		4
        /*0014*/ 	.word	0xfffffffd
	.align		4
        /*0018*/ 	.word	0x00000000
	.align		4
        /*001c*/ 	.word	0xfffffffc


//--------------------- .nv.constant4             --------------------------
	.section	.nv.constant4,"a",@progbits
	.align	8
	.align		8
.nv.constant4:
        /*0000*/ 	.dword	_$_str
	.align		8
        /*0008*/ 	.dword	_$_str_$_2


//--------------------- .text.triton_poi_fused__native_batch_norm_legit_no_training_relu_3 --------------------------
	.section	.text.triton_poi_fused__native_batch_norm_legit_no_training_relu_3,"ax",@progbits
	.align	128
        .global         triton_poi_fused__native_batch_norm_legit_no_training_relu_3
        .type           triton_poi_fused__native_batch_norm_legit_no_training_relu_3,@function
        .size           triton_poi_fused__native_batch_norm_legit_no_training_relu_3,(.L_x_1 - triton_poi_fused__native_batch_norm_legit_no_training_relu_3)
        .other          triton_poi_fused__native_batch_norm_legit_no_training_relu_3,@"STO_CUDA_ENTRY STV_DEFAULT"
triton_poi_fused__native_batch_norm_legit_no_training_relu_3:
.text.triton_poi_fused__native_batch_norm_legit_no_training_relu_3:
[----:B------:R-:W-:Y:S01]  /*0000*/  LDC R1, c[0x0][0x28] ;  /* 0x00000a00ff017b82 */ /* 0x000fe20000000800 */
[----:B------:R-:W1:Y:S07]  /*0010*/  S2R R0, SR_TID.X ;  /* 0x0000000000007919 */ /* 0x000e6e0000002100 */
[----:B------:R-:W2:Y:S01]  /*0020*/  LDC.64 R4, c[0x0][0x220] ;  /* 0x00008800ff047b82 */ /* 0x000ea20000000a00 */
[----:B------:R-:W-:Y:S01]  /*0030*/  ULDC.64 UR4, c[0x0][0x208] ;  /* 0x0000820000047ab9 */ /* 0x000fe20000000a00 */
[----:B------:R-:W3:Y:S06]  /*0040*/  S2R R7, SR_CTAID.X ;  /* 0x0000000000077919 */ /* 0x000eec0000002500 */
[----:B------:R-:W4:Y:S08]  /*0050*/  LDC.64 R12, c[0x0][0x218] ;  /* 0x00008600ff0c7b82 */ /* 0x000f300000000a00 */
[----:B------:R-:W5:Y:S08]  /*0060*/  LDC.64 R22, c[0x0][0x210] ;  /* 0x00008400ff167b82 */ /* 0x000f700000000a00 */
[----:B------:R-:W5:Y:S01]  /*0070*/  LDC.64 R20, c[0x0][0x228] ;  /* 0x00008a00ff147b82 */ /* 0x000f620000000a00 */
[----:B-1----:R-:W-:-:S07]  /*0080*/  SHF.L.U32 R0, R0, 0x2, RZ ;  /* 0x0000000200007819 */ /* 0x002fce00000006ff */
[----:B------:R-:W1:Y:S01]  /*0090*/  LDC.64 R24, c[0x0][0x230] ;  /* 0x00008c00ff187b82 */ /* 0x000e620000000a00 */
[----:B---3--:R-:W-:Y:S02]  /*00a0*/  SHF.R.S32.HI R3, RZ, 0x15, R7 ;  /* 0x00000015ff037819 */ /* 0x008fe40000011407 */
[----:B------:R-:W-:Y:S02]  /*00b0*/  LOP3.LUT R0, R0, 0x1fc, RZ, 0xc0, !PT ;  /* 0x000001fc00007812 */ /* 0x000fe400078ec0ff */
[----:B------:R-:W-:Y:S02]  /*00c0*/  SGXT R3, R3, 0x1 ;  /* 0x000000010303781a */ /* 0x000fe40000000200 */
[----:B------:R-:W-:-:S04]  /*00d0*/  LEA R0, R7, R0, 0xa ;  /* 0x0000000007007211 */ /* 0x000fc800078e50ff */
[----:B------:R-:W-:-:S04]  /*00e0*/  LEA.HI R3, R3, R0, RZ, 0x7 ;  /* 0x0000000003037211 */ /* 0x000fc800078f38ff */
[----:B------:R-:W-:-:S04]  /*00f0*/  LOP3.LUT R3, R3, 0xffffff80, RZ, 0xc0, !PT ;  /* 0xffffff8003037812 */ /* 0x000fc800078ec0ff */
[----:B------:R-:W-:-:S05]  /*0100*/  IADD3 R3, R0, -R3, RZ ;  /* 0x8000000300037210 */ /* 0x000fca0007ffe0ff */
[----:B--2---:R-:W-:-:S06]  /*0110*/  IMAD.WIDE R4, R3, 0x4, R4 ;  /* 0x0000000403047825 */ /* 0x004fcc00078e0204 */
[----:B------:R-:W2:Y:S01]  /*0120*/  LDG.E.EL.128 R4, desc[UR4][R4.64] ;  /* 0x0000000404047981 */ /* 0x000ea2000c2e1d00 */
[----:B----4-:R-:W-:-:S04]  /*0130*/  IMAD.WIDE R12, R3, 0x4, R12 ;  /* 0x00000004030c7825 */ /* 0x010fc800078e020c */
[----:B-----5:R-:W-:Y:S02]  /*0140*/  IMAD.WIDE R22, R0, 0x4, R22 ;  /* 0x0000000400167825 */ /* 0x020fe400078e0216 */
[----:B------:R-:W3:Y:S02]  /*0150*/  LDG.E.EL.128 R12, desc[UR4][R12.64] ;  /* 0x000000040c0c7981 */ /* 0x000ee4000c2e1d00 */
[C---:B0-----:R-:W-:Y:S02]  /*0160*/  IMAD.WIDE R20, R3.reuse, 0x4, R20 ;  /* 0x0000000403147825 */ /* 0x041fe400078e0214 */
[----:B------:R-:W3:Y:S02]  /*0170*/  LDG.E.128 R16, desc[UR4][R22.64+0x800] ;  /* 0x0008000416107981 */ /* 0x000ee4000c1e1d00 */
[----:B-1----:R-:W-:-:S04]  /*0180*/  IMAD.WIDE R24, R3, 0x4, R24 ;  /* 0x0000000403187825 */ /* 0x002fc800078e0218 */
[----:B--2---:R-:W-:Y:S01]  /*0190*/  FADD R6, R6, 0.0010000000474974513054 ;  /* 0x3a83126f06067421 */ /* 0x004fe20000000000 */
[----:B------:R-:W-:Y:S01]  /*01a0*/  FADD R2, R4, 0.0010000000474974513054 ;  /* 0x3a83126f04027421 */ /* 0x000fe20000000000 */
[----:B------:R-:W-:-:S03]  /*01b0*/  FADD R8, R5, 0.0010000000474974513054 ;  /* 0x3a83126f05087421 */ /* 0x000fc60000000000 */
[----:B------:R-:W0:Y:S08]  /*01c0*/  MUFU.SQRT R26, R2 ;  /* 0x00000002001a7308 */ /* 0x000e300000002000 */
[----:B------:R-:W1:Y:S01]  /*01d0*/  MUFU.SQRT R6, R6 ;  /* 0x0000000600067308 */ /* 0x000e620000002000 */
[----:B0-----:R-:W-:-:S07]  /*01e0*/  FSETP.GT.AND P0, PT, R26, 8.50705917302346158658e+37, PT ;  /* 0x7e8000001a00780b */ /* 0x001fce0003f04000 */
[----:B------:R0:W2:Y:S01]  /*01f0*/  MUFU.SQRT R27, R8 ;  /* 0x00000008001b7308 */ /* 0x0000a20000002000 */
[----:B------:R-:W-:Y:S02]  /*0200*/  FSETP.GEU.AND P3, PT, R26, 1.175494350822287508e-38, PT ;  /* 0x008000001a00780b */ /* 0x000fe40003f6e000 */
[C---:B-1----:R-:W-:Y:S02]  /*0210*/  FSETP.GT.AND P2, PT, R6.reuse, 8.50705917302346158658e+37, PT ;  /* 0x7e8000000600780b */ /* 0x042fe40003f44000 */
[----:B------:R-:W-:Y:S01]  /*0220*/  FSETP.GEU.AND P5, PT, R6, 1.175494350822287508e-38, PT ;  /* 0x008000000600780b */ /* 0x000fe20003fae000 */
[----:B------:R-:W-:Y:S01]  /*0230*/  HFMA2.MMA R2, -RZ, RZ, 1.625, 0 ;  /* 0x3e800000ff027435 */ /* 0x000fe200000001ff */
[----:B0-----:R-:W4:Y:S01]  /*0240*/  LDG.E.128 R8, desc[UR4][R22.64] ;  /* 0x0000000416087981 */ /* 0x001f22000c1e1d00 */
[----:B------:R-:W-:Y:S01]  /*0250*/  @P0 FMUL R26, R26, 0.25 ;  /* 0x3e8000001a1a0820 */ /* 0x000fe20000400000 */
[----:B--2---:R-:W-:-:S05]  /*0260*/  FSETP.GT.AND P1, PT, R27, 8.50705917302346158658e+37, PT ;  /* 0x7e8000001b00780b */ /* 0x004fca0003f24000 */
[----:B------:R-:W-:Y:S01]  /*0270*/  @!P3 FMUL R26, R26, 16777216 ;  /* 0x4b8000001a1ab820 */ /* 0x000fe20000400000 */
[C---:B------:R-:W-:Y:S01]  /*0280*/  FSETP.GEU.AND P4, PT, R27.reuse, 1.175494350822287508e-38, PT ;  /* 0x008000001b00780b */ /* 0x040fe20003f8e000 */
[----:B------:R-:W-:Y:S02]  /*0290*/  @P2 FMUL R6, R6, 0.25 ;  /* 0x3e80000006062820 */ /* 0x000fe40000400000 */
[----:B------:R0:W1:Y:S01]  /*02a0*/  MUFU.RCP R5, R26 ;  /* 0x0000001a00057308 */ /* 0x0000620000001000 */
[----:B------:R-:W2:Y:S01]  /*02b0*/  LDG.E.EL.128 R20, desc[UR4][R20.64] ;  /* 0x0000000414147981 */ /* 0x000ea2000c2e1d00 */
[----:B------:R-:W-:Y:S02]  /*02c0*/  @!P5 FMUL R6, R6, 16777216 ;  /* 0x4b8000000606d820 */ /* 0x000fe40000400000 */
[----:B------:R-:W-:-:S04]  /*02d0*/  @P1 FMUL R27, R27, 0.25 ;  /* 0x3e8000001b1b1820 */ /* 0x000fc80000400000 */
[----:B------:R-:W5:Y:S02]  /*02e0*/  MUFU.RCP R6, R6 ;  /* 0x0000000600067308 */ /* 0x000f640000001000 */
[----:B------:R-:W-:Y:S01]  /*02f0*/  @!P4 FMUL R27, R27, 16777216 ;  /* 0x4b8000001b1bc820 */ /* 0x000fe20000400000 */
[----:B0-----:R-:W-:-:S05]  /*0300*/  FSEL R26, R2, 1, P0 ;  /* 0x3f800000021a7808 */ /* 0x001fca0000000000 */
[----:B------:R0:W-:Y:S01]  /*0310*/  MUFU.RCP R4, R27 ;  /* 0x0000001b00047308 */ /* 0x0001e20000001000 */
[----:B------:R-:W-:Y:S01]  /*0320*/  @!P3 FMUL R26, R26, 16777216 ;  /* 0x4b8000001a1ab820 */ /* 0x000fe20000400000 */
[----:B0-----:R-:W-:-:S03]  /*0330*/  FSEL R27, R2, 1, P2 ;  /* 0x3f800000021b7808 */ /* 0x001fc60001000000 */
[----:B-1----:R-:W-:Y:S02]  /*0340*/  FMUL R3, R5, R26 ;  /* 0x0000001a05037220 */ /* 0x002fe40000400000 */
[----:B------:R-:W-:-:S04]  /*0350*/  @!P5 FMUL R27, R27, 16777216 ;  /* 0x4b8000001b1bd820 */ /* 0x000fc80000400000 */
[----:B-----5:R-:W-:Y:S02]  /*0360*/  FMUL R5, R6, R27 ;  /* 0x0000001b06057220 */ /* 0x020fe40000400000 */
[----:B------:R-:W2:Y:S01]  /*0370*/  LDG.E.EL.128 R24, desc[UR4][R24.64] ;  /* 0x0000000418187981 */ /* 0x000ea2000c2e1d00 */
[----:B------:R-:W-:-:S04]  /*0380*/  FADD R7, R7, 0.0010000000474974513054 ;  /* 0x3a83126f07077421 */ /* 0x000fc80000000000 */
[----:B------:R0:W1:Y:S01]  /*0390*/  MUFU.SQRT R28, R7 ;  /* 0x00000007001c7308 */ /* 0x0000620000002000 */
[----:B------:R-:W-:Y:S01]  /*03a0*/  FSEL R29, R2, 1, P1 ;  /* 0x3f800000021d7808 */ /* 0x000fe20000800000 */
[----:B0-----:R-:W0:Y:S01]  /*03b0*/  LDC.64 R6, c[0x0][0x238] ;  /* 0x00008e00ff067b82 */ /* 0x001e220000000a00 */
[C---:B-1----:R-:W-:Y:S02]  /*03c0*/  FSETP.GT.AND P0, PT, R28.reuse, 8.50705917302346158658e+37, PT ;  /* 0x7e8000001c00780b */ /* 0x042fe40003f04000 */
[----:B------:R-:W-:-:S11]  /*03d0*/  FSETP.GEU.AND P1, PT, R28, 1.175494350822287508e-38, PT ;  /* 0x008000001c00780b */ /* 0x000fd60003f2e000 */
[----:B------:R-:W-:-:S04]  /*03e0*/  @P0 FMUL R28, R28, 0.25 ;  /* 0x3e8000001c1c0820 */ /* 0x000fc80000400000 */
[----:B------:R-:W-:Y:S01]  /*03f0*/  @!P1 FMUL R28, R28, 16777216 ;  /* 0x4b8000001c1c9820 */ /* 0x000fe20000400000 */
[----:B------:R-:W-:-:S05]  /*0400*/  @!P4 FMUL R29, R29, 16777216 ;  /* 0x4b8000001d1dc820 */ /* 0x000fca0000400000 */
[----:B------:R-:W1:Y:S01]  /*0410*/  MUFU.RCP R28, R28 ;  /* 0x0000001c001c7308 */ /* 0x000e620000001000 */
[----:B------:R-:W-:Y:S01]  /*0420*/  FMUL R4, R4, R29 ;  /* 0x0000001d04047220 */ /* 0x000fe20000400000 */
[----:B------:R-:W-:-:S05]  /*0430*/  FSEL R29, R2, 1, P0 ;  /* 0x3f800000021d7808 */ /* 0x000fca0000000000 */
[----:B------:R-:W-:Y:S01]  /*0440*/  @!P1 FMUL R29, R29, 16777216 ;  /* 0x4b8000001d1d9820 */ /* 0x000fe20000400000 */
[----:B---3--:R-:W-:Y:S01]  /*0450*/  FADD R19, R19, -R15 ;  /* 0x8000000f13137221 */ /* 0x008fe20000000000 */
[----:B------:R-:W-:Y:S01]  /*0460*/  FADD R16, R16, -R12 ;  /* 0x8000000c10107221 */ /* 0x000fe20000000000 */
[----:B------:R-:W-:Y:S01]  /*0470*/  FADD R18, R18, -R14 ;  /* 0x8000000e12127221 */ /* 0x000fe20000000000 */
[----:B-1----:R-:W-:Y:S01]  /*0480*/  FMUL R2, R28, R29 ;  /* 0x0000001d1c027220 */ /* 0x002fe20000400000 */
[----:B------:R-:W-:Y:S01]  /*0490*/  FADD R17, R17, -R13 ;  /* 0x8000000d11117221 */ /* 0x000fe20000000000 */
[----:B----4-:R-:W-:Y:S01]  /*04a0*/  FADD R11, R11, -R15 ;  /* 0x8000000f0b0b7221 */ /* 0x010fe20000000000 */
[----:B------:R-:W-:Y:S01]  /*04b0*/  FADD R8, R8, -R12 ;  /* 0x8000000c08087221 */ /* 0x000fe20000000000 */
[----:B------:R-:W-:Y:S02]  /*04c0*/  FADD R12, R10, -R14 ;  /* 0x8000000e0a0c7221 */ /* 0x000fe40000000000 */
[C---:B------:R-:W-:Y:S01]  /*04d0*/  FMUL R10, R2.reuse, R11 ;  /* 0x0000000b020a7220 */ /* 0x040fe20000400000 */
[----:B------:R-:W-:Y:S01]  /*04e0*/  FMUL R2, R2, R19 ;  /* 0x0000001302027220 */ /* 0x000fe20000400000 */
[----:B------:R-:W-:Y:S01]  /*04f0*/  FADD R9, R9, -R13 ;  /* 0x8000000d09097221 */ /* 0x000fe20000000000 */
[C---:B------:R-:W-:Y:S01]  /*0500*/  FMUL R11, R5.reuse, R12 ;  /* 0x0000000c050b7220 */ /* 0x040fe20000400000 */
[----:B------:R-:W-:Y:S01]  /*0510*/  FMUL R5, R5, R18 ;  /* 0x0000001205057220 */ /* 0x000fe20000400000 */
[C---:B------:R-:W-:Y:S01]  /*0520*/  FMUL R15, R3.reuse, R8 ;  /* 0x00000008030f7220 */ /* 0x040fe20000400000 */
[C---:B------:R-:W-:Y:S01]  /*0530*/  FMUL R8, R4.reuse, R17 ;  /* 0x0000001104087220 */ /* 0x040fe20000400000 */
[----:B------:R-:W-:Y:S01]  /*0540*/  FMUL R13, R3, R16 ;  /* 0x00000010030d7220 */ /* 0x000fe20000400000 */
[----:B------:R-:W-:Y:S01]  /*0550*/  FMUL R12, R4, R9 ;  /* 0x00000009040c7220 */ /* 0x000fe20000400000 */
[----:B--2---:R-:W-:Y:S01]  /*0560*/  FFMA R2, R23, R2, R27 ;  /* 0x0000000217027223 */ /* 0x004fe2000000001b */
[----:B------:R-:W-:Y:S01]  /*0570*/  FFMA R5, R22, R5, R26 ;  /* 0x0000000516057223 */ /* 0x000fe2000000001a */
[----:B------:R-:W-:Y:S01]  /*0580*/  FFMA R8, R21, R8, R25 ;  /* 0x0000000815087223 */ /* 0x000fe20000000019 */
[----:B------:R-:W-:Y:S01]  /*0590*/  FFMA R10, R23, R10, R27 ;  /* 0x0000000a170a7223 */ /* 0x000fe2000000001b */
[C-C-:B------:R-:W-:Y:S01]  /*05a0*/  FFMA R3, R20.reuse, R15, R24.reuse ;  /* 0x0000000f14037223 */ /* 0x140fe20000000018 */
[----:B------:R-:W-:Y:S01]  /*05b0*/  FFMA R4, R20, R13, R24 ;  /* 0x0000000d14047223 */ /* 0x000fe20000000018 */
[----:B------:R-:W-:Y:S01]  /*05c0*/  FFMA R9, R21, R12, R25 ;  /* 0x0000000c15097223 */ /* 0x000fe20000000019 */
[----:B------:R-:W-:Y:S01]  /*05d0*/  FFMA R22, R22, R11, R26 ;  /* 0x0000000b16167223 */ /* 0x000fe2000000001a */
[----:B------:R-:W-:Y:S01]  /*05e0*/  FSETP.GEU.AND P6, PT, R2, RZ, PT ;  /* 0x000000ff0200720b */ /* 0x000fe20003fce000 */
[----:B0-----:R-:W-:Y:S01]  /*05f0*/  IMAD.WIDE R12, R0, 0x4, R6 ;  /* 0x00000004000c7825 */ /* 0x001fe200078e0206 */
[----:B------:R-:W-:-:S02]  /*0600*/  FSETP.GEU.AND P5, PT, R5, RZ, PT ;  /* 0x000000ff0500720b */ /* 0x000fc40003fae000 */
[----:B------:R-:W-:Y:S02]  /*0610*/  FSETP.GEU.AND P4, PT, R8, RZ, PT ;  /* 0x000000ff0800720b */ /* 0x000fe40003f8e000 */
[----:B------:R-:W-:Y:S02]  /*0620*/  FSETP.GEU.AND P3, PT, R10, RZ, PT ;  /* 0x000000ff0a00720b */ /* 0x000fe40003f6e000 */
[----:B------:R-:W-:Y:S02]  /*0630*/  SEL R7, R2, RZ, P6 ;  /* 0x000000ff02077207 */ /* 0x000fe40003000000 */
[----:B------:R-:W-:Y:S02]  /*0640*/  FSETP.GEU.AND P0, PT, R4, RZ, PT ;  /* 0x000000ff0400720b */ /* 0x000fe40003f0e000 */
[----:B------:R-:W-:Y:S02]  /*0650*/  FSETP.GEU.AND P2, PT, R22, RZ, PT ;  /* 0x000000ff1600720b */ /* 0x000fe40003f4e000 */
[----:B------:R-:W-:-:S02]  /*0660*/  FSETP.GEU.AND P1, PT, R9, RZ, PT ;  /* 0x000000ff0900720b */ /* 0x000fc40003f2e000 */
[----:B------:R-:W-:Y:S02]  /*0670*/  FSETP.GEU.AND P6, PT, R3, RZ, PT ;  /* 0x000000ff0300720b */ /* 0x000fe40003fce000 */
[----:B------:R-:W-:Y:S02]  /*0680*/  SEL R6, R5, RZ, P5 ;  /* 0x000000ff05067207 */ /* 0x000fe40002800000 */
[----:B------:R-:W-:Y:S02]  /*0690*/  SEL R5, R8, RZ, P4 ;  /* 0x000000ff08057207 */ /* 0x000fe40002000000 */
[----:B------:R-:W-:Y:S02]  /*06a0*/  SEL R11, R10, RZ, P3 ;  /* 0x000000ff0a0b7207 */ /* 0x000fe40001800000 */
[----:B------:R-:W-:Y:S02]  /*06b0*/  SEL R10, R22, RZ, P2 ;  /* 0x000000ff160a7207 */ /* 0x000fe40001000000 */
[----:B------:R-:W-:-:S02]  /*06c0*/  SEL R9, R9, RZ, P1 ;  /* 0x000000ff09097207 */ /* 0x000fc40000800000 */
[----:B------:R-:W-:Y:S02]  /*06d0*/  SEL R8, R3, RZ, P6 ;  /* 0x000000ff03087207 */ /* 0x000fe40003000000 */
[----:B------:R-:W-:-:S03]  /*06e0*/  SEL R4, R4, RZ, P0 ;  /* 0x000000ff04047207 */ /* 0x000fc60000000000 */
[----:B------:R-:W-:Y:S04]  /*06f0*/  STG.E.128 desc[UR4][R12.64], R8 ;  /* 0x000000080c007986 */ /* 0x000fe8000c101d04 */
[----:B------:R-:W-:Y:S01]  /*0700*/  STG.E.128 desc[UR4][R12.64+0x800], R4 ;  /* 0x000800040c007986 */ /* 0x000fe2000c101d04 */
[----:B------:R-:W-:Y:S05]  /*0710*/  EXIT ;  /* 0x000000000000794d */ /* 0x000fea0003800000 */
.L_x_0:
[----:B------:R-:W-:-:S00]  /*0720*/  BRA `(.L_x_0) ;  /* 0xfffffffc00fc7947 */ /* 0x000fc0000383ffff */
[----:B------:R-:W-:-:S00]  /*0730*/  NOP ;  /* 0x0000000000007918 */ /* 0x000fc00000000000 */
        /* <DEDUP_REMOVED lines=12> */
.L_x_1:


//--------------------- .nv.global.init           --------------------------
	.section	.nv.global.init,"aw",@progbits
.nv.global.init:
	.type		_$_str,@object
	.size		_$_str,(_$_str_$_2 - _$_str)
_$_str:
        /*0000*/ 	.byte	0x5f, 0x5f, 0x43, 0x55, 0x44, 0x41, 0x5f, 0x46, 0x54, 0x5a, 0x00
	.type		_$_str_$_2,@object
	.size		_$_str_$_2,(.L_1 - _$_str_$_2)
_$_str_$_2:
        /*000b*/ 	.byte	0x5f, 0x5f, 0x43, 0x55, 0x44, 0x41, 0x5f, 0x50, 0x52, 0x45, 0x43, 0x5f, 0x53, 0x51, 0x52, 0x54
        /*001b*/ 	.byte	0x00
.L_1:


//--------------------- .nv.constant0.triton_poi_fused__native_batch_norm_legit_no_training_relu_3 --------------------------
	.section	.nv.constant0.triton_poi_fused__native_batch_norm_legit_no_training_relu_3,"a",@progbits
	.sectionflags	@""
	.align	4
.nv.constant0.triton_poi_fused__native_batch_norm_legit_no_training_relu_3:
	.zero		580
